	.headerflags	@"EF_CUDA_TEXMODE_UNIFIED EF_CUDA_64BIT_ADDRESS EF_CUDA_ACCELERATORS EF_CUDA_SM90 EF_CUDA_VIRTUAL_SM(EF_CUDA_SM90)"
	.elftype	@"ET_EXEC"


//--------------------- .nv.info                  --------------------------
	.section	.nv.info,"",@"SHT_CUDA_INFO"
	.align	4


	//----- nvinfo : EIATTR_REGCOUNT
	.align		4
        /*0000*/ 	.byte	0x04, 0x2f
        /*0002*/ 	.short	(.L_3 - .L_2)
	.align		4
.L_2:
        /*0004*/ 	.word	index@(triton_poi_fused__native_batch_norm_legit_no_training_5)
        /*0008*/ 	.word	0x00000018


	//----- nvinfo : EIATTR_MIN_STACK_SIZE
	.align		4
.L_3:
        /*000c*/ 	.byte	0x04, 0x12
        /*000e*/ 	.short	(.L_5 - .L_4)
	.align		4
.L_4:
        /*0010*/ 	.word	index@(triton_poi_fused__native_batch_norm_legit_no_training_5)
        /*0014*/ 	.word	0x00000000


	//----- nvinfo : EIATTR_FRAME_SIZE
	.align		4
.L_5:
        /*0018*/ 	.byte	0x04, 0x11
        /*001a*/ 	.short	(.L_7 - .L_6)
	.align		4
.L_6:
        /*001c*/ 	.word	index@(triton_poi_fused__native_batch_norm_legit_no_training_5)
        /*0020*/ 	.word	0x00000000


	//----- nvinfo : EIATTR_MIN_STACK_SIZE
	.align		4
.L_7:
        /*0024*/ 	.byte	0x04, 0x12
        /*0026*/ 	.short	(.L_9 - .L_8)
	.align		4
.L_8:
        /*0028*/ 	.word	index@(triton_poi_fused__native_batch_norm_legit_no_training_5)
        /*002c*/ 	.word	0x00000000
.L_9:


//--------------------- .nv.info.triton_poi_fused__native_batch_norm_legit_no_training_5 --------------------------
	.section	.nv.info.triton_poi_fused__native_batch_norm_legit_no_training_5,"",@"SHT_CUDA_INFO"
	.sectionflags	@""
	.align	4


	//----- nvinfo : EIATTR_CUDA_API_VERSION
	.align		4
        /*0000*/ 	.byte	0x04, 0x37
        /*0002*/ 	.short	(.L_11 - .L_10)
.L_10:
        /*0004*/ 	.word	0x0000007c


	//----- nvinfo : EIATTR_KPARAM_INFO
	.align		4
.L_11:
        /*0008*/ 	.byte	0x04, 0x17
        /*000a*/ 	.short	(.L_13 - .L_12)
.L_12:
        /*000c*/ 	.word	0x00000000
        /*0010*/ 	.short	0x0006
        /*0012*/ 	.short	0x0030
        /*0014*/ 	.byte	0x00, 0xf0, 0x11, 0x00


	//----- nvinfo : EIATTR_KPARAM_INFO
	.align		4
.L_13:
        /*0018*/ 	.byte	0x04, 0x17
        /*001a*/ 	.short	(.L_15 - .L_14)
.L_14:
        /*001c*/ 	.word	0x00000000
        /*0020*/ 	.short	0x0005
        /*0022*/ 	.short	0x0028
        /*0024*/ 	.byte	0x00, 0xf4, 0x21, 0x00


	//----- nvinfo : EIATTR_KPARAM_INFO
	.align		4
.L_15:
        /*0028*/ 	.byte	0x04, 0x17
        /*002a*/ 	.short	(.L_17 - .L_16)
.L_16:
        /*002c*/ 	.word	0x00000000
        /*0030*/ 	.short	0x0004
        /*0032*/ 	.short	0x0020
        /*0034*/ 	.byte	0x00, 0xf4, 0x21, 0x00


	//----- nvinfo : EIATTR_KPARAM_INFO
	.align		4
.L_17:
        /*0038*/ 	.byte	0x04, 0x17
        /*003a*/ 	.short	(.L_19 - .L_18)
.L_18:
        /*003c*/ 	.word	0x00000000
        /*0040*/ 	.short	0x0003
        /*0042*/ 	.short	0x0018
        /*0044*/ 	.byte	0x00, 0xf4, 0x21, 0x00


	//----- nvinfo : EIATTR_KPARAM_INFO
	.align		4
.L_19:
        /*0048*/ 	.byte	0x04, 0x17
        /*004a*/ 	.short	(.L_21 - .L_20)
.L_20:
        /*004c*/ 	.word	0x00000000
        /*0050*/ 	.short	0x0002
        /*0052*/ 	.short	0x0010
        /*0054*/ 	.byte	0x00, 0xf4, 0x21, 0x00


	//----- nvinfo : EIATTR_KPARAM_INFO
	.align		4
.L_21:
        /*0058*/ 	.byte	0x04, 0x17
        /*005a*/ 	.short	(.L_23 - .L_22)
.L_22:
        /*005c*/ 	.word	0x00000000
        /*0060*/ 	.short	0x0001
        /*0062*/ 	.short	0x0008
        /*0064*/ 	.byte	0x00, 0xf4, 0x21, 0x00


	//----- nvinfo : EIATTR_KPARAM_INFO
	.align		4
.L_23:
        /*0068*/ 	.byte	0x04, 0x17
        /*006a*/ 	.short	(.L_25 - .L_24)
.L_24:
        /*006c*/ 	.word	0x00000000
        /*0070*/ 	.short	0x0000
        /*0072*/ 	.short	0x0000
        /*0074*/ 	.byte	0x00, 0xf4, 0x21, 0x00


	//----- nvinfo : EIATTR_SPARSE_MMA_MASK
	.align		4
.L_25:
        /*0078*/ 	.byte	0x03, 0x50
        /*007a*/ 	.short	0x0000


	//----- nvinfo : EIATTR_MAXREG_COUNT
	.align		4
        /*007c*/ 	.byte	0x03, 0x1b
        /*007e*/ 	.short	0x00ff


	//----- nvinfo : EIATTR_EXIT_INSTR_OFFSETS
	.align		4
        /*0080*/ 	.byte	0x04, 0x1c
        /*0082*/ 	.short	(.L_27 - .L_26)


	//   ....[0]....
.L_26:
        /*0084*/ 	.word	0x000003e0


	//   ....[1]....
        /*0088*/ 	.word	0x00000400


	//----- nvinfo : EIATTR_REQNTID
	.align		4
.L_27:
        /*008c*/ 	.byte	0x04, 0x10
        /*008e*/ 	.short	(.L_29 - .L_28)
.L_28:
        /*0090*/ 	.word	0x00000020
        /*0094*/ 	.word	0x00000001
        /*0098*/ 	.word	0x00000001


	//----- nvinfo : EIATTR_CBANK_PARAM_SIZE
	.align		4
.L_29:
        /*009c*/ 	.byte	0x03, 0x19
        /*009e*/ 	.short	0x0034


	//----- nvinfo : EIATTR_PARAM_CBANK
	.align		4
        /*00a0*/ 	.byte	0x04, 0x0a
        /*00a2*/ 	.short	(.L_31 - .L_30)
	.align		4
.L_30:
        /*00a4*/ 	.word	index@(.nv.constant0.triton_poi_fused__native_batch_norm_legit_no_training_5)
        /*00a8*/ 	.short	0x0210
        /*00aa*/ 	.short	0x0034


	//----- nvinfo : EIATTR_SW_WAR
	.align		4
.L_31:
        /*00ac*/ 	.byte	0x04, 0x36
        /*00ae*/ 	.short	(.L_33 - .L_32)
.L_32:
        /*00b0*/ 	.word	0x00000008
.L_33:


//--------------------- .nv.callgraph             --------------------------
	.section	.nv.callgraph,"",@"SHT_CUDA_CALLGRAPH"
	.align	4
	.sectionentsize	8
	.align		4
        /*0000*/ 	.word	0x00000000
	.align		4
        /*0004*/ 	.word	0xffffffff
	.align		4
        /*0008*/ 	.word	0x00000000
	.align		4
        /*000c*/ 	.word	0xfffffffe
	.align		4
        /*0010*/ 	.word	0x00000000
	.align		4
        /*0014*/ 	.word	0xfffffffd
	.align		4
        /*0018*/ 	.word	0x00000000
	.align		4
        /*001c*/ 	.word	0xfffffffc


//--------------------- .nv.constant4             --------------------------
	.section	.nv.constant4,"a",@progbits
	.align	8
	.align		8
.nv.constant4:
        /*0000*/ 	.dword	_$_str
	.align		8
        /*0008*/ 	.dword	_$_str_$_2


//--------------------- .text.triton_poi_fused__native_batch_norm_legit_no_training_5 --------------------------
	.section	.text.triton_poi_fused__native_batch_norm_legit_no_training_5,"ax",@progbits
	.align	128
        .global         triton_poi_fused__native_batch_norm_legit_no_training_5
        .type           triton_poi_fused__native_batch_norm_legit_no_training_5,@function
        .size           triton_poi_fused__native_batch_norm_legit_no_training_5,(.L_x_1 - triton_poi_fused__native_batch_norm_legit_no_training_5)
        .other          triton_poi_fused__native_batch_norm_legit_no_training_5,@"STO_CUDA_ENTRY STV_DEFAULT"
triton_poi_fused__native_batch_norm_legit_no_training_5:
.text.triton_poi_fused__native_batch_norm_legit_no_training_5:
[----:B------:R-:W0:Y:S01]  /*0000*/  LDC R1, c[0x0][0x28] ;  /* 0x00000a00ff017b82 */ /* 0x000e220000000800 */
[----:B------:R-:W1:Y:S07]  /*0010*/  S2R R0, SR_TID.X ;  /* 0x0000000000007919 */ /* 0x000e6e0000002100 */
[----:B------:R-:W2:Y:S01]  /*0020*/  LDC.64 R6, c[0x0][0x220] ;  /* 0x00008800ff067b82 */ /* 0x000ea20000000a00 */
[----:B------:R-:W-:Y:S01]  /*0030*/  CS2R R20, SRZ ;  /* 0x0000000000147805 */ /* 0x000fe2000001ff00 */
[----:B------:R-:W-:Y:S01]  /*0040*/  ULDC.64 UR4, c[0x0][0x208] ;  /* 0x0000820000047ab9 */ /* 0x000fe20000000a00 */
[----:B------:R-:W3:Y:S05]  /*0050*/  S2R R13, SR_CTAID.X ;  /* 0x00000000000d7919 */ /* 0x000eea0000002500 */
[----:B------:R-:W4:Y:S08]  /*0060*/  LDC.64 R4, c[0x0][0x218] ;  /* 0x00008600ff047b82 */ /* 0x000f300000000a00 */
[----:B------:R-:W5:Y:S08]  /*0070*/  LDC.64 R8, c[0x0][0x228] ;  /* 0x00008a00ff087b82 */ /* 0x000f700000000a00 */
[----:B------:R-:W5:Y:S01]  /*0080*/  LDC.64 R10, c[0x0][0x230] ;  /* 0x00008c00ff0a7b82 */ /* 0x000f620000000a00 */
[----:B-1----:R-:W-:-:S02]  /*0090*/  SHF.L.U32 R0, R0, 0x1, RZ ;  /* 0x0000000100007819 */ /* 0x002fc400000006ff */
[----:B---3--:R-:W-:Y:S02]  /*00a0*/  SHF.R.S32.HI R2, RZ, 0x19, R13 ;  /* 0x00000019ff027819 */ /* 0x008fe4000001140d */
[----:B------:R-:W-:Y:S02]  /*00b0*/  LOP3.LUT R0, R0, 0x3e, RZ, 0xc0, !PT ;  /* 0x0000003e00007812 */ /* 0x000fe400078ec0ff */
[----:B------:R-:W-:Y:S02]  /*00c0*/  SGXT R2, R2, 0x1 ;  /* 0x000000010202781a */ /* 0x000fe40000000200 */
[----:B------:R-:W-:-:S04]  /*00d0*/  LEA R13, R13, R0, 0x6 ;  /* 0x000000000d0d7211 */ /* 0x000fc800078e30ff */
[----:B------:R-:W-:Y:S02]  /*00e0*/  LEA.HI R2, R2, R13, RZ, 0x4 ;  /* 0x0000000d02027211 */ /* 0x000fe400078f20ff */
[----:B------:R-:W-:Y:S02]  /*00f0*/  ISETP.GE.AND P4, PT, R13, 0x40, PT ;  /* 0x000000400d00780c */ /* 0x000fe40003f86270 */
[----:B------:R-:W-:-:S04]  /*0100*/  LOP3.LUT R2, R2, 0xfffffff0, RZ, 0xc0, !PT ;  /* 0xfffffff002027812 */ /* 0x000fc800078ec0ff */
[----:B------:R-:W-:Y:S02]  /*0110*/  IADD3 R15, R13, -R2, RZ ;  /* 0x800000020d0f7210 */ /* 0x000fe40007ffe0ff */
[----:B------:R-:W1:Y:S03]  /*0120*/  LDC.64 R2, c[0x0][0x210] ;  /* 0x00008400ff027b82 */ /* 0x000e660000000a00 */
[----:B--2---:R-:W-:-:S05]  /*0130*/  IMAD.WIDE R6, R15, 0x4, R6 ;  /* 0x000000040f067825 */ /* 0x004fca00078e0206 */
[----:B------:R5:W2:Y:S01]  /*0140*/  @!P4 LDG.E.EL.64 R20, desc[UR4][R6.64] ;  /* 0x000000040614c981 */ /* 0x000aa2000c2e1b00 */
[----:B------:R-:W-:Y:S02]  /*0150*/  CS2R R16, SRZ ;  /* 0x0000000000107805 */ /* 0x000fe4000001ff00 */
[----:B------:R-:W-:Y:S01]  /*0160*/  CS2R R18, SRZ ;  /* 0x0000000000127805 */ /* 0x000fe2000001ff00 */
[----:B----4-:R-:W-:-:S05]  /*0170*/  IMAD.WIDE R4, R15, 0x4, R4 ;  /* 0x000000040f047825 */ /* 0x010fca00078e0204 */
[----:B------:R-:W3:Y:S01]  /*0180*/  @!P4 LDG.E.EL.64 R18, desc[UR4][R4.64] ;  /* 0x000000040412c981 */ /* 0x000ee2000c2e1b00 */
[----:B-----5:R-:W-:-:S04]  /*0190*/  IMAD.WIDE R6, R15, 0x4, R8 ;  /* 0x000000040f067825 */ /* 0x020fc800078e0208 */
[----:B-1----:R-:W-:-:S04]  /*01a0*/  IMAD.WIDE R2, R13, 0x4, R2 ;  /* 0x000000040d027825 */ /* 0x002fc800078e0202 */
[----:B0-----:R-:W-:Y:S01]  /*01b0*/  IMAD.WIDE R8, R15, 0x4, R10 ;  /* 0x000000040f087825 */ /* 0x001fe200078e020a */
[----:B------:R0:W3:Y:S01]  /*01c0*/  @!P4 LDG.E.64 R16, desc[UR4][R2.64] ;  /* 0x000000040210c981 */ /* 0x0000e2000c1e1b00 */
[----:B------:R-:W-:Y:S02]  /*01d0*/  CS2R R10, SRZ ;  /* 0x00000000000a7805 */ /* 0x000fe4000001ff00 */
[----:B------:R-:W-:-:S04]  /*01e0*/  CS2R R14, SRZ ;  /* 0x00000000000e7805 */ /* 0x000fc8000001ff00 */
[----:B------:R1:W4:Y:S01]  /*01f0*/  @!P4 LDG.E.EL.64 R10, desc[UR4][R6.64] ;  /* 0x00000004060ac981 */ /* 0x000322000c2e1b00 */
[----:B0-----:R-:W0:Y:S03]  /*0200*/  LDC.64 R2, c[0x0][0x238] ;  /* 0x00008e00ff027b82 */ /* 0x001e260000000a00 */
[----:B------:R-:W4:Y:S01]  /*0210*/  @!P4 LDG.E.EL.64 R14, desc[UR4][R8.64] ;  /* 0x00000004080ec981 */ /* 0x000f22000c2e1b00 */
[----:B-1----:R-:W-:Y:S01]  /*0220*/  HFMA2.MMA R7, -RZ, RZ, 1.625, 0 ;  /* 0x3e800000ff077435 */ /* 0x002fe200000001ff */
[----:B0-----:R-:W-:-:S04]  /*0230*/  IMAD.WIDE R2, R13, 0x4, R2 ;  /* 0x000000040d027825 */ /* 0x001fc800078e0202 */
[----:B--2---:R-:W-:Y:S01]  /*0240*/  FADD R20, R20, 9.9999997473787516356e-06 ;  /* 0x3727c5ac14147421 */ /* 0x004fe20000000000 */
[----:B------:R-:W-:-:S03]  /*0250*/  FADD R21, R21, 9.9999997473787516356e-06 ;  /* 0x3727c5ac15157421 */ /* 0x000fc60000000000 */
[----:B------:R-:W0:Y:S08]  /*0260*/  MUFU.SQRT R0, R20 ;  /* 0x0000001400007308 */ /* 0x000e300000002000 */
[----:B------:R-:W1:Y:S01]  /*0270*/  MUFU.SQRT R4, R21 ;  /* 0x0000001500047308 */ /* 0x000e620000002000 */
[C---:B0-----:R-:W-:Y:S02]  /*0280*/  FSETP.GT.AND P0, PT, R0.reuse, 8.50705917302346158658e+37, PT ;  /* 0x7e8000000000780b */ /* 0x041fe40003f04000 */
[----:B------:R-:W-:-:S02]  /*0290*/  FSETP.GEU.AND P2, PT, R0, 1.175494350822287508e-38, PT ;  /* 0x008000000000780b */ /* 0x000fc40003f4e000 */
[C---:B-1----:R-:W-:Y:S02]  /*02a0*/  FSETP.GT.AND P1, PT, R4.reuse, 8.50705917302346158658e+37, PT ;  /* 0x7e8000000400780b */ /* 0x042fe40003f24000 */
[----:B------:R-:W-:-:S07]  /*02b0*/  FSETP.GEU.AND P3, PT, R4, 1.175494350822287508e-38, PT ;  /* 0x008000000400780b */ /* 0x000fce0003f6e000 */
[----:B------:R-:W-:-:S04]  /*02c0*/  @P0 FMUL R0, R0, 0.25 ;  /* 0x3e80000000000820 */ /* 0x000fc80000400000 */
[----:B------:R-:W-:Y:S01]  /*02d0*/  @!P2 FMUL R0, R0, 16777216 ;  /* 0x4b8000000000a820 */ /* 0x000fe20000400000 */
[----:B------:R-:W-:-:S04]  /*02e0*/  @P1 FMUL R4, R4, 0.25 ;  /* 0x3e80000004041820 */ /* 0x000fc80000400000 */
[----:B------:R-:W-:Y:S01]  /*02f0*/  @!P3 FMUL R4, R4, 16777216 ;  /* 0x4b8000000404b820 */ /* 0x000fe20000400000 */
[----:B------:R-:W0:Y:S01]  /*0300*/  MUFU.RCP R0, R0 ;  /* 0x0000000000007308 */ /* 0x000e220000001000 */
[----:B------:R-:W-:-:S07]  /*0310*/  FSEL R5, R7, 1, P0 ;  /* 0x3f80000007057808 */ /* 0x000fce0000000000 */
[----:B------:R-:W1:Y:S01]  /*0320*/  MUFU.RCP R4, R4 ;  /* 0x0000000400047308 */ /* 0x000e620000001000 */
[----:B------:R-:W-:Y:S01]  /*0330*/  FSEL R7, R7, 1, P1 ;  /* 0x3f80000007077808 */ /* 0x000fe20000800000 */
[----:B------:R-:W-:-:S04]  /*0340*/  @!P2 FMUL R5, R5, 16777216 ;  /* 0x4b8000000505a820 */ /* 0x000fc80000400000 */
[----:B------:R-:W-:Y:S01]  /*0350*/  @!P3 FMUL R7, R7, 16777216 ;  /* 0x4b8000000707b820 */ /* 0x000fe20000400000 */
[----:B0-----:R-:W-:Y:S01]  /*0360*/  FMUL R5, R0, R5 ;  /* 0x0000000500057220 */ /* 0x001fe20000400000 */
[----:B---3--:R-:W-:Y:S01]  /*0370*/  FADD R17, -R19, R17 ;  /* 0x0000001113117221 */ /* 0x008fe20000000100 */
[----:B------:R-:W-:Y:S01]  /*0380*/  FADD R16, -R18, R16 ;  /* 0x0000001012107221 */ /* 0x000fe20000000100 */
[----:B-1----:R-:W-:-:S03]  /*0390*/  FMUL R0, R4, R7 ;  /* 0x0000000704007220 */ /* 0x002fc60000400000 */
[----:B------:R-:W-:Y:S01]  /*03a0*/  FMUL R5, R16, R5 ;  /* 0x0000000510057220 */ /* 0x000fe20000400000 */
[----:B------:R-:W-:-:S03]  /*03b0*/  FMUL R0, R17, R0 ;  /* 0x0000000011007220 */ /* 0x000fc60000400000 */
[----:B----4-:R-:W-:Y:S01]  /*03c0*/  FFMA R10, R5, R10, R14 ;  /* 0x0000000a050a7223 */ /* 0x010fe2000000000e */
[----:B------:R-:W-:Y:S01]  /*03d0*/  FFMA R11, R0, R11, R15 ;  /* 0x0000000b000b7223 */ /* 0x000fe2000000000f */
[----:B------:R-:W-:Y:S06]  /*03e0*/  @P4 EXIT ;  /* 0x000000000000494d */ /* 0x000fec0003800000 */
[----:B------:R-:W-:Y:S01]  /*03f0*/  STG.E.64 desc[UR4][R2.64], R10 ;  /* 0x0000000a02007986 */ /* 0x000fe2000c101b04 */
[----:B------:R-:W-:Y:S05]  /*0400*/  EXIT ;  /* 0x000000000000794d */ /* 0x000fea0003800000 */
.L_x_0:
[----:B------:R-:W-:-:S00]  /*0410*/  BRA `(.L_x_0) ;  /* 0xfffffffc00fc7947 */ /* 0x000fc0000383ffff */
[----:B------:R-:W-:-:S00]  /*0420*/  NOP ;  /* 0x0000000000007918 */ /* 0x000fc00000000000 */
        /* <DEDUP_REMOVED lines=13> */
.L_x_1:


//--------------------- .nv.global.init           --------------------------
	.section	.nv.global.init,"aw",@progbits
.nv.global.init:
	.type		_$_str,@object
	.size		_$_str,(_$_str_$_2 - _$_str)
_$_str:
        /*0000*/ 	.byte	0x5f, 0x5f, 0x43, 0x55, 0x44, 0x41, 0x5f, 0x46, 0x54, 0x5a, 0x00
	.type		_$_str_$_2,@object
	.size		_$_str_$_2,(.L_1 - _$_str_$_2)
_$_str_$_2:
        /*000b*/ 	.byte	0x5f, 0x5f, 0x43, 0x55, 0x44, 0x41, 0x5f, 0x50, 0x52, 0x45, 0x43, 0x5f, 0x53, 0x51, 0x52, 0x54
        /*001b*/ 	.byte	0x00
.L_1:


//--------------------- .nv.constant0.triton_poi_fused__native_batch_norm_legit_no_training_5 --------------------------
	.section	.nv.constant0.triton_poi_fused__native_batch_norm_legit_no_training_5,"a",@progbits
	.sectionflags	@""
	.align	4
.nv.constant0.triton_poi_fused__native_batch_norm_legit_no_training_5:
	.zero		580
